	.headerflags	@"EF_CUDA_TEXMODE_UNIFIED EF_CUDA_64BIT_ADDRESS EF_CUDA_SM89 EF_CUDA_VIRTUAL_SM(EF_CUDA_SM89)"
	.elftype	@"ET_EXEC"


//--------------------- .nv.info                  --------------------------
	.section	.nv.info,"",@"SHT_CUDA_INFO"
	.align	4


	//----- nvinfo : EIATTR_REGCOUNT
	.align		4
        /*0000*/ 	.byte	0x04, 0x2f
        /*0002*/ 	.short	(.L_2 - .L_1)
	.align		4
.L_1:
        /*0004*/ 	.word	index@(triton__0d1d2d3d4d5d6d7d8d9de10de)
        /*0008*/ 	.word	0x0000003c


	//----- nvinfo : EIATTR_MAX_STACK_SIZE
	.align		4
.L_2:
        /*000c*/ 	.byte	0x04, 0x23
        /*000e*/ 	.short	(.L_4 - .L_3)
	.align		4
.L_3:
        /*0010*/ 	.word	index@(triton__0d1d2d3d4d5d6d7d8d9de10de)
        /*0014*/ 	.word	0x00000000


	//----- nvinfo : EIATTR_MIN_STACK_SIZE
	.align		4
.L_4:
        /*0018*/ 	.byte	0x04, 0x12
        /*001a*/ 	.short	(.L_6 - .L_5)
	.align		4
.L_5:
        /*001c*/ 	.word	index@(triton__0d1d2d3d4d5d6d7d8d9de10de)
        /*0020*/ 	.word	0x00000000


	//----- nvinfo : EIATTR_FRAME_SIZE
	.align		4
.L_6:
        /*0024*/ 	.byte	0x04, 0x11
        /*0026*/ 	.short	(.L_8 - .L_7)
	.align		4
.L_7:
        /*0028*/ 	.word	index@(triton__0d1d2d3d4d5d6d7d8d9de10de)
        /*002c*/ 	.word	0x00000000
.L_8:


//--------------------- .nv.info.triton__0d1d2d3d4d5d6d7d8d9de10de --------------------------
	.section	.nv.info.triton__0d1d2d3d4d5d6d7d8d9de10de,"",@"SHT_CUDA_INFO"
	.align	4


	//----- nvinfo : EIATTR_CUDA_API_VERSION
	.align		4
        /*0000*/ 	.byte	0x04, 0x37
        /*0002*/ 	.short	(.L_10 - .L_9)
.L_9:
        /*0004*/ 	.word	0x0000007b


	//----- nvinfo : EIATTR_PARAM_CBANK
	.align		4
.L_10:
        /*0008*/ 	.byte	0x04, 0x0a
        /*000a*/ 	.short	(.L_12 - .L_11)
	.align		4
.L_11:
        /*000c*/ 	.word	index@(.nv.constant0.triton__0d1d2d3d4d5d6d7d8d9de10de)
        /*0010*/ 	.short	0x0160
        /*0012*/ 	.short	0x0050


	//----- nvinfo : EIATTR_CBANK_PARAM_SIZE
	.align		4
.L_12:
        /*0014*/ 	.byte	0x03, 0x19
        /*0016*/ 	.short	0x0050


	//----- nvinfo : EIATTR_KPARAM_INFO
	.align		4
        /*0018*/ 	.byte	0x04, 0x17
        /*001a*/ 	.short	(.L_14 - .L_13)
.L_13:
        /*001c*/ 	.word	0x00000000
        /*0020*/ 	.short	0x000a
        /*0022*/ 	.short	0x004c
        /*0024*/ 	.byte	0x00, 0xf0, 0x11, 0x00


	//----- nvinfo : EIATTR_KPARAM_INFO
	.align		4
.L_14:
        /*0028*/ 	.byte	0x04, 0x17
        /*002a*/ 	.short	(.L_16 - .L_15)
.L_15:
        /*002c*/ 	.word	0x00000000
        /*0030*/ 	.short	0x0009
        /*0032*/ 	.short	0x0048
        /*0034*/ 	.byte	0x00, 0xf0, 0x11, 0x00


	//----- nvinfo : EIATTR_KPARAM_INFO
	.align		4
.L_16:
        /*0038*/ 	.byte	0x04, 0x17
        /*003a*/ 	.short	(.L_18 - .L_17)
.L_17:
        /*003c*/ 	.word	0x00000000
        /*0040*/ 	.short	0x0008
        /*0042*/ 	.short	0x0040
        /*0044*/ 	.byte	0x00, 0xf0, 0x21, 0x00


	//----- nvinfo : EIATTR_KPARAM_INFO
	.align		4
.L_18:
        /*0048*/ 	.byte	0x04, 0x17
        /*004a*/ 	.short	(.L_20 - .L_19)
.L_19:
        /*004c*/ 	.word	0x00000000
        /*0050*/ 	.short	0x0007
        /*0052*/ 	.short	0x0038
        /*0054*/ 	.byte	0x00, 0xf0, 0x21, 0x00


	//----- nvinfo : EIATTR_KPARAM_INFO
	.align		4
.L_20:
        /*0058*/ 	.byte	0x04, 0x17
        /*005a*/ 	.short	(.L_22 - .L_21)
.L_21:
        /*005c*/ 	.word	0x00000000
        /*0060*/ 	.short	0x0006
        /*0062*/ 	.short	0x0030
        /*0064*/ 	.byte	0x00, 0xf0, 0x21, 0x00


	//----- nvinfo : EIATTR_KPARAM_INFO
	.align		4
.L_22:
        /*0068*/ 	.byte	0x04, 0x17
        /*006a*/ 	.short	(.L_24 - .L_23)
.L_23:
        /*006c*/ 	.word	0x00000000
        /*0070*/ 	.short	0x0005
        /*0072*/ 	.short	0x0028
        /*0074*/ 	.byte	0x00, 0xf0, 0x21, 0x00


	//----- nvinfo : EIATTR_KPARAM_INFO
	.align		4
.L_24:
        /*0078*/ 	.byte	0x04, 0x17
        /*007a*/ 	.short	(.L_26 - .L_25)
.L_25:
        /*007c*/ 	.word	0x00000000
        /*0080*/ 	.short	0x0004
        /*0082*/ 	.short	0x0020
        /*0084*/ 	.byte	0x00, 0xf0, 0x21, 0x00


	//----- nvinfo : EIATTR_KPARAM_INFO
	.align		4
.L_26:
        /*0088*/ 	.byte	0x04, 0x17
        /*008a*/ 	.short	(.L_28 - .L_27)
.L_27:
        /*008c*/ 	.word	0x00000000
        /*0090*/ 	.short	0x0003
        /*0092*/ 	.short	0x0018
        /*0094*/ 	.byte	0x00, 0xf0, 0x21, 0x00


	//----- nvinfo : EIATTR_KPARAM_INFO
	.align		4
.L_28:
        /*0098*/ 	.byte	0x04, 0x17
        /*009a*/ 	.short	(.L_30 - .L_29)
.L_29:
        /*009c*/ 	.word	0x00000000
        /*00a0*/ 	.short	0x0002
        /*00a2*/ 	.short	0x0010
        /*00a4*/ 	.byte	0x00, 0xf0, 0x21, 0x00


	//----- nvinfo : EIATTR_KPARAM_INFO
	.align		4
.L_30:
        /*00a8*/ 	.byte	0x04, 0x17
        /*00aa*/ 	.short	(.L_32 - .L_31)
.L_31:
        /*00ac*/ 	.word	0x00000000
        /*00b0*/ 	.short	0x0001
        /*00b2*/ 	.short	0x0008
        /*00b4*/ 	.byte	0x00, 0xf0, 0x21, 0x00


	//----- nvinfo : EIATTR_KPARAM_INFO
	.align		4
.L_32:
        /*00b8*/ 	.byte	0x04, 0x17
        /*00ba*/ 	.short	(.L_34 - .L_33)
.L_33:
        /*00bc*/ 	.word	0x00000000
        /*00c0*/ 	.short	0x0000
        /*00c2*/ 	.short	0x0000
        /*00c4*/ 	.byte	0x00, 0xf0, 0x21, 0x00


	//----- nvinfo : EIATTR_MAXREG_COUNT
	.align		4
.L_34:
        /*00c8*/ 	.byte	0x03, 0x1b
        /*00ca*/ 	.short	0x00ff


	//----- nvinfo : EIATTR_COOP_GROUP_MASK_REGIDS
	.align		4
        /*00cc*/ 	.byte	0x04, 0x29
        /*00ce*/ 	.short	(.L_36 - .L_35)


	//   ....[0]....
.L_35:
        /*00d0*/ 	.word	0xffffffff


	//   ....[1]....
        /*00d4*/ 	.word	0xffffffff


	//   ....[2]....
        /*00d8*/ 	.word	0xffffffff


	//   ....[3]....
        /*00dc*/ 	.word	0xffffffff


	//   ....[4]....
        /*00e0*/ 	.word	0xffffffff


	//   ....[5]....
        /*00e4*/ 	.word	0xffffffff


	//   ....[6]....
        /*00e8*/ 	.word	0xffffffff


	//   ....[7]....
        /*00ec*/ 	.word	0xffffffff


	//   ....[8]....
        /*00f0*/ 	.word	0xffffffff


	//   ....[9]....
        /*00f4*/ 	.word	0xffffffff


	//   ....[10]....
        /*00f8*/ 	.word	0xffffffff


	//   ....[11]....
        /*00fc*/ 	.word	0xffffffff


	//   ....[12]....
        /*0100*/ 	.word	0xffffffff


	//   ....[13]....
        /*0104*/ 	.word	0xffffffff


	//   ....[14]....
        /*0108*/ 	.word	0xffffffff


	//   ....[15]....
        /*010c*/ 	.word	0xffffffff


	//----- nvinfo : EIATTR_COOP_GROUP_INSTR_OFFSETS
	.align		4
.L_36:
        /*0110*/ 	.byte	0x04, 0x28
        /*0112*/ 	.short	(.L_38 - .L_37)


	//   ....[0]....
.L_37:
        /*0114*/ 	.word	0x00000530


	//   ....[1]....
        /*0118*/ 	.word	0x00000550


	//   ....[2]....
        /*011c*/ 	.word	0x00000570


	//   ....[3]....
        /*0120*/ 	.word	0x00000590


	//   ....[4]....
        /*0124*/ 	.word	0x000005b0


	//   ....[5]....
        /*0128*/ 	.word	0x00000600


	//   ....[6]....
        /*012c*/ 	.word	0x00000620


	//   ....[7]....
        /*0130*/ 	.word	0x00000640


	//   ....[8]....
        /*0134*/ 	.word	0x00001470


	//   ....[9]....
        /*0138*/ 	.word	0x000014b0


	//   ....[10]....
        /*013c*/ 	.word	0x000014d0


	//   ....[11]....
        /*0140*/ 	.word	0x000014f0


	//   ....[12]....
        /*0144*/ 	.word	0x00001510


	//   ....[13]....
        /*0148*/ 	.word	0x00001570


	//   ....[14]....
        /*014c*/ 	.word	0x00001590


	//   ....[15]....
        /*0150*/ 	.word	0x000015b0


	//----- nvinfo : EIATTR_EXIT_INSTR_OFFSETS
	.align		4
.L_38:
        /*0154*/ 	.byte	0x04, 0x1c
        /*0156*/ 	.short	(.L_40 - .L_39)


	//   ....[0]....
.L_39:
        /*0158*/ 	.word	0x00001b00


	//----- nvinfo : EIATTR_MAX_THREADS
	.align		4
.L_40:
        /*015c*/ 	.byte	0x04, 0x05
        /*015e*/ 	.short	(.L_42 - .L_41)
.L_41:
        /*0160*/ 	.word	0x00000100
        /*0164*/ 	.word	0x00000001
        /*0168*/ 	.word	0x00000001
.L_42:


//--------------------- .nv.rel.action            --------------------------
	.section	.nv.rel.action,"",@"SHT_CUDA_RELOCINFO"
	.align	8
	.sectionentsize	8
        /*0000*/ 	.byte	0x73, 0x00, 0x00, 0x00, 0x00, 0x00, 0x00, 0x00, 0x00, 0x00, 0x00, 0x11, 0x25, 0x00, 0x05, 0x36


//--------------------- .nv.constant0.triton__0d1d2d3d4d5d6d7d8d9de10de --------------------------
	.section	.nv.constant0.triton__0d1d2d3d4d5d6d7d8d9de10de,"a",@progbits
	.align	4
.nv.constant0.triton__0d1d2d3d4d5d6d7d8d9de10de:
	.zero		432


//--------------------- .text.triton__0d1d2d3d4d5d6d7d8d9de10de --------------------------
	.section	.text.triton__0d1d2d3d4d5d6d7d8d9de10de,"ax",@progbits
	.sectionflags	@"SHF_BARRIERS=1"
	.sectioninfo	@"SHI_REGISTERS=60"
	.align	128
        .global         triton__0d1d2d3d4d5d6d7d8d9de10de
        .type           triton__0d1d2d3d4d5d6d7d8d9de10de,@function
        .size           triton__0d1d2d3d4d5d6d7d8d9de10de,(.L_x_3 - triton__0d1d2d3d4d5d6d7d8d9de10de)
        .other          triton__0d1d2d3d4d5d6d7d8d9de10de,@"STO_CUDA_ENTRY STV_DEFAULT"
triton__0d1d2d3d4d5d6d7d8d9de10de:
.text.triton__0d1d2d3d4d5d6d7d8d9de10de:
[----:B------:R-:W-:-:S02]  /*0000*/  MOV R1, c[0x0][0x28] ;  /* 0x00000a0000017a02 */ /* 0x000fc40000000f00 */
[----:B------:R-:W0:Y:S01]  /*0010*/  S2R R0, SR_TID.X ;  /* 0x0000000000007919 */ /* 0x000e220000002100 */
[----:B------:R-:W-:Y:S01]  /*0020*/  MOV R5, 0x2 ;  /* 0x0000000200057802 */ /* 0x000fe20000000f00 */
[----:B------:R-:W-:Y:S01]  /*0030*/  CS2R R8, SRZ ;  /* 0x0000000000087805 */ /* 0x000fe2000001ff00 */
[----:B------:R-:W-:Y:S01]  /*0040*/  CS2R R10, SRZ ;  /* 0x00000000000a7805 */ /* 0x000fe2000001ff00 */
[----:B------:R-:W1:Y:S01]  /*0050*/  S2R R44, SR_CTAID.X ;  /* 0x00000000002c7919 */ /* 0x000e620000002500 */
[----:B------:R-:W-:Y:S01]  /*0060*/  ULDC.64 UR6, c[0x0][0x118] ;  /* 0x0000460000067ab9 */ /* 0x000fe20000000a00 */
[----:B0-----:R-:W-:-:S04]  /*0070*/  LOP3.LUT R50, R0, 0xff, RZ, 0xc0, !PT ;  /* 0x000000ff00327812 */ /* 0x001fc800078ec0ff */
[----:B------:R-:W-:-:S04]  /*0080*/  SHF.L.U32 R49, R50, 0x3, RZ ;  /* 0x0000000332317819 */ /* 0x000fc800000006ff */
[----:B------:R-:W-:Y:S01]  /*0090*/  IADD3 R3, R49, 0x800, RZ ;  /* 0x0000080031037810 */ /* 0x000fe20007ffe0ff */
[----:B-1----:R-:W-:-:S03]  /*00a0*/  IMAD R4, R44, 0x900, R49 ;  /* 0x000009002c047824 */ /* 0x002fc600078e0231 */
[----:B------:R-:W-:Y:S02]  /*00b0*/  ISETP.GE.U32.AND P0, PT, R3, 0x900, PT ;  /* 0x000009000300780c */ /* 0x000fe40003f06070 */
[----:B------:R-:W-:-:S05]  /*00c0*/  IADD3 R12, R4, 0x800, RZ ;  /* 0x00000800040c7810 */ /* 0x000fca0007ffe0ff */
[----:B------:R-:W-:-:S04]  /*00d0*/  IMAD.WIDE R12, R12, R5, c[0x0][0x168] ;  /* 0x00005a000c0c7625 */ /* 0x000fc800078e0205 */
[----:B------:R-:W-:Y:S02]  /*00e0*/  IMAD.WIDE R4, R4, R5, c[0x0][0x168] ;  /* 0x00005a0004047625 */ /* 0x000fe400078e0205 */
[----:B------:R-:W2:Y:S04]  /*00f0*/  @!P0 LDG.E.EL.128 R8, [R12.64] ;  /* 0x000000060c088981 */ /* 0x000ea8000c2e1d00 */
[----:B------:R-:W3:Y:S01]  /*0100*/  LDG.E.EL.128 R4, [R4.64] ;  /* 0x0000000604047981 */ /* 0x000ee2000c2e1d00 */
[C---:B------:R-:W-:Y:S02]  /*0110*/  LOP3.LUT P1, RZ, R0.reuse, 0x1f, RZ, 0xc0, !PT ;  /* 0x0000001f00ff7812 */ /* 0x040fe4000782c0ff */
[----:B------:R-:W-:Y:S02]  /*0120*/  ISETP.GE.AND P2, PT, R0, 0x8, PT ;  /* 0x000000080000780c */ /* 0x000fe40003f46270 */
[----:B--2---:R-:W-:-:S02]  /*0130*/  SEL R14, R8, RZ, !P0 ;  /* 0x000000ff080e7207 */ /* 0x004fc40004000000 */
[----:B------:R-:W-:Y:S02]  /*0140*/  SEL R15, R9, RZ, !P0 ;  /* 0x000000ff090f7207 */ /* 0x000fe40004000000 */
[----:B------:R-:W-:Y:S02]  /*0150*/  PRMT R18, R14, 0x7632, R18 ;  /* 0x000076320e127816 */ /* 0x000fe40000000012 */
[----:B------:R-:W-:Y:S02]  /*0160*/  SEL R17, R11, RZ, !P0 ;  /* 0x000000ff0b117207 */ /* 0x000fe40004000000 */
[----:B------:R-:W-:Y:S02]  /*0170*/  SHF.L.U32 R18, R18, 0x10, RZ ;  /* 0x0000001012127819 */ /* 0x000fe400000006ff */
[C---:B---3--:R-:W-:Y:S02]  /*0180*/  PRMT R8, R5.reuse, 0x7632, R8 ;  /* 0x0000763205087816 */ /* 0x048fe40000000008 */
[----:B------:R-:W-:Y:S01]  /*0190*/  SHF.L.U32 R11, R5, 0x10, RZ ;  /* 0x00000010050b7819 */ /* 0x000fe200000006ff */
[----:B------:R-:W-:Y:S01]  /*01a0*/  FMUL R18, R18, R18 ;  /* 0x0000001212127220 */ /* 0x000fe20000400000 */
[----:B------:R-:W-:-:S02]  /*01b0*/  PRMT R5, R15, 0x7632, R5 ;  /* 0x000076320f057816 */ /* 0x000fc40000000005 */
[----:B------:R-:W-:Y:S02]  /*01c0*/  SHF.L.U32 R14, R14, 0x10, RZ ;  /* 0x000000100e0e7819 */ /* 0x000fe400000006ff */
[----:B------:R-:W-:Y:S02]  /*01d0*/  PRMT R3, R4, 0x7632, R3 ;  /* 0x0000763204037816 */ /* 0x000fe40000000003 */
[----:B------:R-:W-:Y:S01]  /*01e0*/  SHF.L.U32 R5, R5, 0x10, RZ ;  /* 0x0000001005057819 */ /* 0x000fe200000006ff */
[----:B------:R-:W-:Y:S01]  /*01f0*/  FMUL R14, R14, R14 ;  /* 0x0000000e0e0e7220 */ /* 0x000fe20000400000 */
[----:B------:R-:W-:Y:S02]  /*0200*/  SHF.L.U32 R15, R15, 0x10, RZ ;  /* 0x000000100f0f7819 */ /* 0x000fe400000006ff */
[----:B------:R-:W-:Y:S01]  /*0210*/  SHF.L.U32 R3, R3, 0x10, RZ ;  /* 0x0000001003037819 */ /* 0x000fe200000006ff */
[----:B------:R-:W-:Y:S01]  /*0220*/  FMUL R5, R5, R5 ;  /* 0x0000000505057220 */ /* 0x000fe20000400000 */
[----:B------:R-:W-:Y:S01]  /*0230*/  FSEL R18, R18, -RZ, !P0 ;  /* 0x800000ff12127208 */ /* 0x000fe20004000000 */
[----:B------:R-:W-:Y:S01]  /*0240*/  FMUL R15, R15, R15 ;  /* 0x0000000f0f0f7220 */ /* 0x000fe20000400000 */
[----:B------:R-:W-:-:S02]  /*0250*/  SEL R16, R10, RZ, !P0 ;  /* 0x000000ff0a107207 */ /* 0x000fc40004000000 */
[----:B------:R-:W-:Y:S01]  /*0260*/  SHF.L.U32 R10, R4, 0x10, RZ ;  /* 0x00000010040a7819 */ /* 0x000fe200000006ff */
[----:B------:R-:W-:Y:S01]  /*0270*/  FFMA R18, R3, R3, R18 ;  /* 0x0000000303127223 */ /* 0x000fe20000000012 */
[----:B------:R-:W-:Y:S02]  /*0280*/  FSEL R13, R14, -RZ, !P0 ;  /* 0x800000ff0e0d7208 */ /* 0x000fe40004000000 */
[----:B------:R-:W-:Y:S02]  /*0290*/  SHF.L.U32 R8, R8, 0x10, RZ ;  /* 0x0000001008087819 */ /* 0x000fe400000006ff */
[----:B------:R-:W-:Y:S01]  /*02a0*/  FSEL R5, R5, -RZ, !P0 ;  /* 0x800000ff05057208 */ /* 0x000fe20004000000 */
[----:B------:R-:W-:Y:S01]  /*02b0*/  FFMA R13, R10, R10, R13 ;  /* 0x0000000a0a0d7223 */ /* 0x000fe2000000000d */
[C---:B------:R-:W-:Y:S02]  /*02c0*/  PRMT R3, R16.reuse, 0x7632, R3 ;  /* 0x0000763210037816 */ /* 0x040fe40000000003 */
[----:B------:R-:W-:Y:S01]  /*02d0*/  SHF.L.U32 R16, R16, 0x10, RZ ;  /* 0x0000001010107819 */ /* 0x000fe200000006ff */
[----:B------:R-:W-:Y:S01]  /*02e0*/  FFMA R8, R8, R8, R5 ;  /* 0x0000000808087223 */ /* 0x000fe20000000005 */
[----:B------:R-:W-:Y:S01]  /*02f0*/  FSEL R10, R15, -RZ, !P0 ;  /* 0x800000ff0f0a7208 */ /* 0x000fe20004000000 */
[----:B------:R-:W-:Y:S01]  /*0300*/  IMAD.U32 R5, R3, 0x10000, RZ ;  /* 0x0001000003057824 */ /* 0x000fe200078e00ff */
[----:B------:R-:W-:Y:S01]  /*0310*/  FADD R13, R13, R18 ;  /* 0x000000120d0d7221 */ /* 0x000fe20000000000 */
[----:B------:R-:W-:Y:S01]  /*0320*/  FMUL R16, R16, R16 ;  /* 0x0000001010107220 */ /* 0x000fe20000400000 */
[----:B------:R-:W-:Y:S01]  /*0330*/  PRMT R3, R17, 0x7632, R3 ;  /* 0x0000763211037816 */ /* 0x000fe20000000003 */
[----:B------:R-:W-:Y:S01]  /*0340*/  FFMA R10, R11, R11, R10 ;  /* 0x0000000b0b0a7223 */ /* 0x000fe2000000000a */
[----:B------:R-:W-:Y:S01]  /*0350*/  SHF.L.U32 R17, R17, 0x10, RZ ;  /* 0x0000001011117819 */ /* 0x000fe200000006ff */
[----:B------:R-:W-:Y:S01]  /*0360*/  FMUL R5, R5, R5 ;  /* 0x0000000505057220 */ /* 0x000fe20000400000 */
[C---:B------:R-:W-:Y:S01]  /*0370*/  PRMT R9, R6.reuse, 0x7632, R9 ;  /* 0x0000763206097816 */ /* 0x040fe20000000009 */
[----:B------:R-:W-:Y:S01]  /*0380*/  IMAD.U32 R6, R6, 0x10000, RZ ;  /* 0x0001000006067824 */ /* 0x000fe200078e00ff */
[----:B------:R-:W-:Y:S01]  /*0390*/  FSEL R11, R16, -RZ, !P0 ;  /* 0x800000ff100b7208 */ /* 0x000fe20004000000 */
[----:B------:R-:W-:Y:S01]  /*03a0*/  FADD R13, R10, R13 ;  /* 0x0000000d0a0d7221 */ /* 0x000fe20000000000 */
[----:B------:R-:W-:Y:S01]  /*03b0*/  SHF.L.U32 R3, R3, 0x10, RZ ;  /* 0x0000001003037819 */ /* 0x000fe200000006ff */
[----:B------:R-:W-:Y:S01]  /*03c0*/  FMUL R17, R17, R17 ;  /* 0x0000001111117220 */ /* 0x000fe20000400000 */
[----:B------:R-:W-:Y:S01]  /*03d0*/  SHF.L.U32 R9, R9, 0x10, RZ ;  /* 0x0000001009097819 */ /* 0x000fe200000006ff */
[----:B------:R-:W-:Y:S01]  /*03e0*/  FFMA R11, R6, R6, R11 ;  /* 0x00000006060b7223 */ /* 0x000fe2000000000b */
[----:B------:R-:W-:Y:S01]  /*03f0*/  FSEL R10, R5, -RZ, !P0 ;  /* 0x800000ff050a7208 */ /* 0x000fe20004000000 */
[----:B------:R-:W-:Y:S01]  /*0400*/  FADD R8, R8, R13 ;  /* 0x0000000d08087221 */ /* 0x000fe20000000000 */
[----:B------:R-:W-:Y:S01]  /*0410*/  PRMT R4, R7, 0x7632, R4 ;  /* 0x0000763207047816 */ /* 0x000fe20000000004 */
[----:B------:R-:W-:Y:S01]  /*0420*/  FMUL R3, R3, R3 ;  /* 0x0000000303037220 */ /* 0x000fe20000400000 */
[----:B------:R-:W-:Y:S01]  /*0430*/  SHF.L.U32 R7, R7, 0x10, RZ ;  /* 0x0000001007077819 */ /* 0x000fe200000006ff */
[----:B------:R-:W-:Y:S01]  /*0440*/  FFMA R10, R9, R9, R10 ;  /* 0x00000009090a7223 */ /* 0x000fe2000000000a */
[----:B------:R-:W-:Y:S01]  /*0450*/  FSEL R6, R17, -RZ, !P0 ;  /* 0x800000ff11067208 */ /* 0x000fe20004000000 */
[----:B------:R-:W-:Y:S01]  /*0460*/  FADD R11, R11, R8 ;  /* 0x000000080b0b7221 */ /* 0x000fe20000000000 */
[----:B------:R-:W-:-:S02]  /*0470*/  SHF.L.U32 R4, R4, 0x10, RZ ;  /* 0x0000001004047819 */ /* 0x000fc400000006ff */
[----:B------:R-:W-:Y:S01]  /*0480*/  FSEL R3, R3, -RZ, !P0 ;  /* 0x800000ff03037208 */ /* 0x000fe20004000000 */
[----:B------:R-:W-:Y:S01]  /*0490*/  FFMA R6, R7, R7, R6 ;  /* 0x0000000707067223 */ /* 0x000fe20000000006 */
[----:B------:R-:W-:Y:S01]  /*04a0*/  FADD R11, R10, R11 ;  /* 0x0000000b0a0b7221 */ /* 0x000fe20000000000 */
[----:B------:R-:W-:Y:S02]  /*04b0*/  SHF.R.U32.HI R9, RZ, 0x3, R0 ;  /* 0x00000003ff097819 */ /* 0x000fe40000011600 */
[----:B------:R-:W-:Y:S01]  /*04c0*/  FFMA R3, R4, R4, R3 ;  /* 0x0000000404037223 */ /* 0x000fe20000000003 */
[----:B------:R-:W-:Y:S01]  /*04d0*/  FADD R6, R6, R11 ;  /* 0x0000000b06067221 */ /* 0x000fe20000000000 */
[----:B------:R-:W-:Y:S02]  /*04e0*/  LOP3.LUT R9, R9, 0x1c, RZ, 0xc0, !PT ;  /* 0x0000001c09097812 */ /* 0x000fe400078ec0ff */
[----:B------:R-:W-:Y:S01]  /*04f0*/  LOP3.LUT P0, RZ, R0, 0x7, RZ, 0xc0, !PT ;  /* 0x0000000700ff7812 */ /* 0x000fe2000780c0ff */
[----:B------:R-:W-:Y:S01]  /*0500*/  FADD R3, R3, R6 ;  /* 0x0000000603037221 */ /* 0x000fe20000000000 */
[----:B------:R-:W-:-:S02]  /*0510*/  MOV R11, 0x4 ;  /* 0x00000004000b7802 */ /* 0x000fc40000000f00 */
[----:B------:R-:W-:Y:S02]  /*0520*/  ISETP.LT.AND P0, PT, R0, 0x8, !P0 ;  /* 0x000000080000780c */ /* 0x000fe40004701270 */
[----:B------:R-:W0:Y:S02]  /*0530*/  SHFL.BFLY PT, R4, R3, 0x10, 0x1f ;  /* 0x0e001f0003047f89 */ /* 0x000e2400000e0000 */
[----:B0-----:R-:W-:-:S05]  /*0540*/  FADD R4, R3, R4 ;  /* 0x0000000403047221 */ /* 0x001fca0000000000 */
        /* <DEDUP_REMOVED lines=8> */
[----:B------:R-:W-:Y:S04]  /*05d0*/  @!P1 STS [R9], R8 ;  /* 0x0000000809009388 */ /* 0x000fe80000000800 */
[----:B------:R-:W-:Y:S06]  /*05e0*/  BAR.SYNC 0x0 ;  /* 0x0000000000007b1d */ /* 0x000fec0000000000 */
[----:B------:R-:W0:Y:S04]  /*05f0*/  @!P2 LDS R2, [R0.X4] ;  /* 0x000000000002a984 */ /* 0x000e280000004800 */
[----:B0-----:R-:W0:Y:S02]  /*0600*/  SHFL.BFLY PT, R3, R2, 0x4, 0x1f ;  /* 0x0c801f0002037f89 */ /* 0x001e2400000e0000 */
[----:B0-----:R-:W-:-:S05]  /*0610*/  FADD R3, R2, R3 ;  /* 0x0000000302037221 */ /* 0x001fca0000000000 */
[----:B------:R-:W0:Y:S02]  /*0620*/  SHFL.BFLY PT, R4, R3, 0x2, 0x1f ;  /* 0x0c401f0003047f89 */ /* 0x000e2400000e0000 */
[----:B0-----:R-:W-:-:S05]  /*0630*/  FADD R6, R3, R4 ;  /* 0x0000000403067221 */ /* 0x001fca0000000000 */
[----:B------:R-:W0:Y:S02]  /*0640*/  SHFL.BFLY PT, R5, R6, 0x1, 0x1f ;  /* 0x0c201f0006057f89 */ /* 0x000e2400000e0000 */
[----:B0-----:R-:W-:Y:S01]  /*0650*/  FADD R7, R6, R5 ;  /* 0x0000000506077221 */ /* 0x001fe20000000000 */
[----:B------:R-:W-:-:S04]  /*0660*/  IMAD.WIDE R4, R44, R11, c[0x0][0x180] ;  /* 0x000060002c047625 */ /* 0x000fc800078e020b */
[----:B------:R-:W-:Y:S04]  /*0670*/  @P0 STS [R0.X4], R7 ;  /* 0x0000000700000388 */ /* 0x000fe80000004800 */
[----:B------:R-:W-:Y:S06]  /*0680*/  BAR.SYNC 0x0 ;  /* 0x0000000000007b1d */ /* 0x000fec0000000000 */
[----:B------:R-:W2:Y:S01]  /*0690*/  LDG.E.EL R4, [R4.64] ;  /* 0x0000000604047981 */ /* 0x000ea2000c2e1900 */
[----:B------:R-:W-:Y:S01]  /*06a0*/  MOV R3, 0x39e38e39 ;  /* 0x39e38e3900037802 */ /* 0x000fe20000000f00 */
[----:B------:R-:W-:Y:S01]  /*06b0*/  IMAD.MOV.U32 R42, RZ, RZ, RZ ;  /* 0x000000ffff2a7224 */ /* 0x000fe200078e00ff */
[C---:B------:R-:W-:Y:S01]  /*06c0*/  SHF.L.U32 R48, R50.reuse, 0x2, RZ ;  /* 0x0000000232307819 */ /* 0x040fe200000006ff */
[----:B------:R-:W0:Y:S01]  /*06d0*/  LDS R2, [RZ] ;  /* 0x00000000ff027984 */ /* 0x000e220000000800 */
[----:B------:R-:W-:Y:S01]  /*06e0*/  CS2R R40, SRZ ;  /* 0x0000000000287805 */ /* 0x000fe2000001ff00 */
[----:B------:R-:W-:Y:S01]  /*06f0*/  MOV R6, RZ ;  /* 0x000000ff00067202 */ /* 0x000fe20000000f00 */
[----:B------:R-:W-:Y:S01]  /*0700*/  UPLOP3.LUT UP0, UPT, UPT, UPT, UPT, 0x80, 0x0 ;  /* 0x000000000000789c */ /* 0x000fe20003f0f070 */
[----:B------:R-:W-:Y:S01]  /*0710*/  SHF.L.U32 R0, R50, 0x5, RZ ;  /* 0x0000000532007819 */ /* 0x000fe200000006ff */
[----:B------:R-:W-:Y:S01]  /*0720*/  UMOV UR4, URZ ;  /* 0x0000003f00047c82 */ /* 0x000fe20008000000 */
[----:B------:R-:W-:-:S02]  /*0730*/  IADD3 R47, R49, 0x4, RZ ;  /* 0x00000004312f7810 */ /* 0x000fc40007ffe0ff */
[----:B------:R-:W-:Y:S01]  /*0740*/  IADD3 R46, R48, 0x400, RZ ;  /* 0x00000400302e7810 */ /* 0x000fe20007ffe0ff */
[----:B0-----:R-:W-:-:S04]  /*0750*/  FFMA R8, R2, R3, 9.9999997473787516356e-06 ;  /* 0x3727c5ac02087423 */ /* 0x001fc80000000003 */
[----:B------:R0:W1:Y:S01]  /*0760*/  MUFU.RSQ R7, R8 ;  /* 0x0000000800077308 */ /* 0x0000620000001400 */
[----:B--2---:R-:W-:Y:S02]  /*0770*/  FFMA R43, R4, R3, 9.9999997473787516356e-06 ;  /* 0x3727c5ac042b7423 */ /* 0x004fe40000000003 */
[----:B------:R-:W-:Y:S01]  /*0780*/  CS2R R4, SRZ ;  /* 0x0000000000047805 */ /* 0x000fe2000001ff00 */
[----:B------:R-:W-:-:S04]  /*0790*/  CS2R R2, SRZ ;  /* 0x0000000000027805 */ /* 0x000fc8000001ff00 */
[----:B01----:R-:W2:Y:S03]  /*07a0*/  MUFU.RSQ R43, R43 ;  /* 0x0000002b002b7308 */ /* 0x003ea60000001400 */
.L_x_0:
[C---:B------:R-:W-:Y:S01]  /*07b0*/  LOP3.LUT R32, R49.reuse, UR4, RZ, 0xfc, !PT ;  /* 0x0000000431207c12 */ /* 0x040fe2000f8efcff */
[----:B0-----:R-:W-:Y:S01]  /*07c0*/  CS2R R8, SRZ ;  /* 0x0000000000087805 */ /* 0x001fe2000001ff00 */
[----:B------:R-:W-:Y:S01]  /*07d0*/  MOV R37, 0x2 ;  /* 0x0000000200257802 */ /* 0x000fe20000000f00 */
[----:B------:R-:W-:Y:S01]  /*07e0*/  CS2R R10, SRZ ;  /* 0x00000000000a7805 */ /* 0x000fe2000001ff00 */
[----:B------:R-:W-:Y:S01]  /*07f0*/  ISETP.GE.U32.AND P3, PT, R32, 0x900, PT ;  /* 0x000009002000780c */ /* 0x000fe20003f66070 */
[----:B------:R-:W-:Y:S01]  /*0800*/  IMAD R34, R44, 0x900, R32 ;  /* 0x000009002c227824 */ /* 0x000fe200078e0220 */
[----:B------:R-:W-:Y:S01]  /*0810*/  MOV R45, 0x4 ;  /* 0x00000004002d7802 */ /* 0x000fe20000000f00 */
[----:B------:R-:W-:Y:S01]  /*0820*/  CS2R R16, SRZ ;  /* 0x0000000000107805 */ /* 0x000fe2000001ff00 */
[----:B------:R-:W-:Y:S01]  /*0830*/  CS2R R18, SRZ ;  /* 0x0000000000127805 */ /* 0x000fe2000001ff00 */
[CC--:B------:R-:W-:Y:S01]  /*0840*/  IMAD.WIDE R28, R34.reuse, R37.reuse, c[0x0][0x168] ;  /* 0x00005a00221c7625 */ /* 0x0c0fe200078e0225 */
[----:B------:R-:W-:Y:S01]  /*0850*/  CS2R R20, SRZ ;  /* 0x0000000000147805 */ /* 0x000fe2000001ff00 */
[----:B------:R-:W-:Y:S01]  /*0860*/  CS2R R22, SRZ ;  /* 0x0000000000167805 */ /* 0x000fe2000001ff00 */
[----:B------:R-:W-:Y:S01]  /*0870*/  CS2R R12, SRZ ;  /* 0x00000000000c7805 */ /* 0x000fe2000001ff00 */
[----:B------:R-:W-:Y:S01]  /*0880*/  IMAD.WIDE R36, R34, R37, c[0x0][0x178] ;  /* 0x00005e0022247625 */ /* 0x000fe200078e0225 */
[----:B------:R-:W-:Y:S01]  /*0890*/  CS2R R24, SRZ ;  /* 0x0000000000187805 */ /* 0x000fe2000001ff00 */
[----:B------:R-:W-:Y:S01]  /*08a0*/  CS2R R26, SRZ ;  /* 0x00000000001a7805 */ /* 0x000fe2000001ff00 */
[----:B------:R-:W-:Y:S01]  /*08b0*/  CS2R R14, SRZ ;  /* 0x00000000000e7805 */ /* 0x000fe2000001ff00 */
[CC--:B------:R-:W-:Y:S01]  /*08c0*/  IMAD.WIDE.U32 R30, R32.reuse, R45.reuse, c[0x0][0x170] ;  /* 0x00005c00201e7625 */ /* 0x0c0fe200078e002d */
[----:B------:R0:W3:Y:S03]  /*08d0*/  @!P3 LDG.E.EF.128 R8, [R28.64] ;  /* 0x000000061c08b981 */ /* 0x0000e6000c0e1d00 */
[-C--:B------:R-:W-:Y:S01]  /*08e0*/  IMAD.WIDE.U32 R32, R32, R45.reuse, c[0x0][0x188] ;  /* 0x0000620020207625 */ /* 0x080fe200078e002d */
[----:B------:R1:W4:Y:S03]  /*08f0*/  @!P3 LDG.E.EF.128 R16, [R36.64] ;  /* 0x000000062410b981 */ /* 0x000326000c0e1d00 */
[----:B------:R-:W-:Y:S01]  /*0900*/  IMAD.WIDE R34, R34, R45, c[0x0][0x160] ;  /* 0x0000580022227625 */ /* 0x000fe200078e022d */
[----:B--2---:R5:W2:Y:S01]  /*0910*/  @!P3 LDG.E.EL.128 R20, [R32.64] ;  /* 0x000000062014b981 */ /* 0x004aa2000c2e1d00 */
[----:B0-----:R-:W-:-:S03]  /*0920*/  IADD3 R28, P4, R49, UR4, RZ ;  /* 0x00000004311c7c10 */ /* 0x001fc6000ff9e0ff */
[----:B------:R0:W2:Y:S01]  /*0930*/  @!P3 LDG.E.EL.128 R24, [R34.64] ;  /* 0x000000062218b981 */ /* 0x0000a2000c2e1d00 */
[----:B------:R-:W-:Y:S01]  /*0940*/  IADD3.X R29, RZ, RZ, RZ, P4, !PT ;  /* 0x000000ffff1d7210 */ /* 0x000fe200027fe4ff */
[C---:B------:R-:W-:Y:S01]  /*0950*/  IMAD.SHL.U32 R52, R28.reuse, 0x4, RZ ;  /* 0x000000041c347824 */ /* 0x040fe200078e00ff */
[----:B-1----:R-:W-:Y:S01]  /*0960*/  LOP3.LUT R37, R47, UR4, RZ, 0xfc, !PT ;  /* 0x000000042f257c12 */ /* 0x002fe2000f8efcff */
[----:B------:R1:W2:Y:S01]  /*0970*/  @!P3 LDG.E.EL.128 R12, [R30.64] ;  /* 0x000000061e0cb981 */ /* 0x0002a2000c2e1d00 */
[----:B------:R-:W-:Y:S02]  /*0980*/  SHF.L.U64.HI R39, R28, 0x2, R29 ;  /* 0x000000021c277819 */ /* 0x000fe4000001021d */
[----:B------:R-:W-:Y:S01]  /*0990*/  IADD3 R56, P4, R52, c[0x0][0x188], RZ ;  /* 0x0000620034387a10 */ /* 0x000fe20007f9e0ff */
[----:B------:R-:W-:Y:S01]  /*09a0*/  CS2R R28, SRZ ;  /* 0x00000000001c7805 */ /* 0x000fe2000001ff00 */
[----:B------:R-:W-:Y:S02]  /*09b0*/  IMAD R54, R44, 0x900, R37 ;  /* 0x000009002c367824 */ /* 0x000fe400078e0225 */
[----:B------:R-:W-:Y:S01]  /*09c0*/  IADD3.X R57, R39, c[0x0][0x18c], RZ, P4, !PT ;  /* 0x0000630027397a10 */ /* 0x000fe200027fe4ff */
[----:B-1----:R-:W-:Y:S01]  /*09d0*/  CS2R R30, SRZ ;  /* 0x00000000001e7805 */ /* 0x002fe2000001ff00 */
[----:B-----5:R-:W-:Y:S01]  /*09e0*/  CS2R R32, SRZ ;  /* 0x0000000000207805 */ /* 0x020fe2000001ff00 */
[----:B0-----:R-:W-:Y:S01]  /*09f0*/  CS2R R34, SRZ ;  /* 0x0000000000227805 */ /* 0x001fe2000001ff00 */
[----:B------:R-:W-:-:S03]  /*0a00*/  IMAD.WIDE R54, R54, R45, c[0x0][0x160] ;  /* 0x0000580036367625 */ /* 0x000fc600078e022d */
[----:B------:R0:W5:Y:S04]  /*0a10*/  @!P3 LDG.E.EL.128 R28, [R56.64+0x10] ;  /* 0x00001006381cb981 */ /* 0x000168000c2e1d00 */
[----:B------:R1:W5:Y:S01]  /*0a20*/  @!P3 LDG.E.EL.128 R32, [R54.64] ;  /* 0x000000063620b981 */ /* 0x000362000c2e1d00 */
[----:B------:R-:W-:Y:S01]  /*0a30*/  IADD3 R52, P4, R52, c[0x0][0x170], RZ ;  /* 0x00005c0034347a10 */ /* 0x000fe20007f9e0ff */
[----:B------:R-:W-:-:S03]  /*0a40*/  CS2R R36, SRZ ;  /* 0x0000000000247805 */ /* 0x000fc6000001ff00 */
[----:B------:R-:W-:Y:S02]  /*0a50*/  IADD3.X R53, R39, c[0x0][0x174], RZ, P4, !PT ;  /* 0x00005d0027357a10 */ /* 0x000fe400027fe4ff */
[----:B------:R-:W-:-:S06]  /*0a60*/  CS2R R38, SRZ ;  /* 0x0000000000267805 */ /* 0x000fcc000001ff00 */
[----:B------:R2:W5:Y:S04]  /*0a70*/  @!P3 LDG.E.EL.128 R36, [R52.64+0x10] ;  /* 0x000010063424b981 */ /* 0x000568000c2e1d00 */
[----:B------:R-:W-:Y:S06]  /*0a80*/  BAR.SYNC 0x0 ;  /* 0x0000000000007b1d */ /* 0x000fec0000000000 */
[----:B---3--:R-:W-:-:S02]  /*0a90*/  SEL R51, R10, RZ, !P3 ;  /* 0x000000ff0a337207 */ /* 0x008fc40005800000 */
[----:B----4-:R-:W-:Y:S02]  /*0aa0*/  SEL R17, R17, RZ, !P3 ;  /* 0x000000ff11117207 */ /* 0x010fe40005800000 */
[----:B------:R-:W-:Y:S02]  /*0ab0*/  SEL R16, R16, RZ, !P3 ;  /* 0x000000ff10107207 */ /* 0x000fe40005800000 */
[----:B--2---:R-:W-:Y:S02]  /*0ac0*/  SEL R52, R20, RZ, !P3 ;  /* 0x000000ff14347207 */ /* 0x004fe40005800000 */
[----:B------:R-:W-:Y:S02]  /*0ad0*/  SEL R10, R26, RZ, !P3 ;  /* 0x000000ff1a0a7207 */ /* 0x000fe40005800000 */
[----:B------:R-:W-:Y:S02]  /*0ae0*/  SEL R20, R25, RZ, !P3 ;  /* 0x000000ff19147207 */ /* 0x000fe40005800000 */
[----:B------:R-:W-:-:S02]  /*0af0*/  PRMT R26, R17, 0x7632, R26 ;  /* 0x00007632111a7816 */ /* 0x000fc4000000001a */
[----:B------:R-:W-:Y:S02]  /*0b00*/  PRMT R25, R16, 0x7632, R25 ;  /* 0x0000763210197816 */ /* 0x000fe40000000019 */
[----:B0-----:R-:W-:Y:S02]  /*0b10*/  SHF.L.U32 R56, R26, 0x10, RZ ;  /* 0x000000101a387819 */ /* 0x001fe400000006ff */
[----:B------:R-:W-:Y:S02]  /*0b20*/  SEL R21, R21, RZ, !P3 ;  /* 0x000000ff15157207 */ /* 0x000fe40005800000 */
[----:B------:R-:W-:Y:S02]  /*0b30*/  SHF.L.U32 R16, R16, 0x10, RZ ;  /* 0x0000001010107819 */ /* 0x000fe400000006ff */
[----:B------:R-:W-:Y:S02]  /*0b40*/  SHF.L.U32 R26, R25, 0x10, RZ ;  /* 0x00000010191a7819 */ /* 0x000fe400000006ff */
[----:B------:R-:W-:Y:S01]  /*0b50*/  SEL R53, R22, RZ, !P3 ;  /* 0x000000ff16357207 */ /* 0x000fe20005800000 */
[----:B------:R-:W-:Y:S01]  /*0b60*/  FADD R21, R21, 1 ;  /* 0x3f80000015157421 */ /* 0x000fe20000000000 */
[----:B------:R-:W-:Y:S01]  /*0b70*/  SEL R22, R23, RZ, !P3 ;  /* 0x000000ff17167207 */ /* 0x000fe20005800000 */
[----:B------:R-:W-:Y:S01]  /*0b80*/  FADD R23, R52, 1 ;  /* 0x3f80000034177421 */ /* 0x000fe20000000000 */
[----:B------:R-:W-:Y:S01]  /*0b90*/  SEL R24, R24, RZ, !P3 ;  /* 0x000000ff18187207 */ /* 0x000fe20005800000 */
[----:B------:R-:W-:Y:S01]  /*0ba0*/  FMUL R25, R43, R26 ;  /* 0x0000001a2b197220 */ /* 0x000fe20000400000 */
[----:B-1----:R-:W-:Y:S01]  /*0bb0*/  SHF.L.U32 R54, R17, 0x10, RZ ;  /* 0x0000001011367819 */ /* 0x002fe200000006ff */
[----:B------:R-:W-:Y:S01]  /*0bc0*/  FMUL R17, R43, R16 ;  /* 0x000000102b117220 */ /* 0x000fe20000400000 */
[----:B------:R-:W-:-:S02]  /*0bd0*/  SEL R18, R18, RZ, !P3 ;  /* 0x000000ff12127207 */ /* 0x000fc40005800000 */
[----:B------:R-:W-:Y:S01]  /*0be0*/  SEL R19, R19, RZ, !P3 ;  /* 0x000000ff13137207 */ /* 0x000fe20005800000 */
[----:B------:R-:W-:Y:S01]  /*0bf0*/  FFMA R17, R17, R23, R24 ;  /* 0x0000001711117223 */ /* 0x000fe20000000018 */
[----:B------:R-:W-:Y:S01]  /*0c00*/  SEL R27, R27, RZ, !P3 ;  /* 0x000000ff1b1b7207 */ /* 0x000fe20005800000 */
[----:B------:R-:W-:Y:S01]  /*0c10*/  FFMA R20, R25, R21, R20 ;  /* 0x0000001519147223 */ /* 0x000fe20000000014 */
[----:B------:R-:W-:Y:S01]  /*0c20*/  FADD R22, R22, 1 ;  /* 0x3f80000016167421 */ /* 0x000fe20000000000 */
[----:B------:R-:W-:Y:S01]  /*0c30*/  FMUL R16, R43, R56 ;  /* 0x000000382b107220 */ /* 0x000fe20000400000 */
[----:B------:R-:W-:Y:S02]  /*0c40*/  PRMT R23, R19, 0x7632, R23 ;  /* 0x0000763213177816 */ /* 0x000fe40000000017 */
[----:B------:R-:W-:Y:S02]  /*0c50*/  PRMT R21, R18, 0x7632, R21 ;  /* 0x0000763212157816 */ /* 0x000fe40000000015 */
[----:B-----5:R-:W-:-:S02]  /*0c60*/  SEL R28, R28, RZ, !P3 ;  /* 0x000000ff1c1c7207 */ /* 0x020fc40005800000 */
[----:B------:R-:W-:Y:S01]  /*0c70*/  SHF.L.U32 R18, R18, 0x10, RZ ;  /* 0x0000001012127819 */ /* 0x000fe200000006ff */
[----:B------:R-:W-:Y:S01]  /*0c80*/  FFMA R16, R16, R22, R27 ;  /* 0x0000001610107223 */ /* 0x000fe2000000001b */
[----:B------:R-:W-:Y:S01]  /*0c90*/  SEL R25, R30, RZ, !P3 ;  /* 0x000000ff1e197207 */ /* 0x000fe20005800000 */
[----:B------:R-:W-:Y:S01]  /*0ca0*/  IMAD.U32 R30, R23, 0x10000, RZ ;  /* 0x00010000171e7824 */ /* 0x000fe200078e00ff */
[----:B------:R-:W-:Y:S01]  /*0cb0*/  SEL R22, R32, RZ, !P3 ;  /* 0x000000ff20167207 */ /* 0x000fe20005800000 */
[----:B------:R-:W-:Y:S01]  /*0cc0*/  FMUL R23, R43, R18 ;  /* 0x000000122b177220 */ /* 0x000fe20000400000 */
[----:B------:R-:W-:Y:S01]  /*0cd0*/  SHF.L.U32 R26, R19, 0x10, RZ ;  /* 0x00000010131a7819 */ /* 0x000fe200000006ff */
[----:B------:R-:W-:Y:S01]  /*0ce0*/  FADD R28, R28, 1 ;  /* 0x3f8000001c1c7421 */ /* 0x000fe20000000000 */
[----:B------:R-:W-:Y:S01]  /*0cf0*/  SEL R8, R8, RZ, !P3 ;  /* 0x000000ff08087207 */ /* 0x000fe20005800000 */
[----:B------:R-:W-:Y:S01]  /*0d00*/  FADD R25, R25, 1 ;  /* 0x3f80000019197421 */ /* 0x000fe20000000000 */
[----:B------:R-:W-:Y:S01]  /*0d10*/  SEL R19, R34, RZ, !P3 ;  /* 0x000000ff22137207 */ /* 0x000fe20005800000 */
[----:B------:R-:W-:Y:S01]  /*0d20*/  FMUL R26, R43, R26 ;  /* 0x0000001a2b1a7220 */ /* 0x000fe20000400000 */
[----:B------:R-:W-:Y:S01]  /*0d30*/  SEL R29, R29, RZ, !P3 ;  /* 0x000000ff1d1d7207 */ /* 0x000fe20005800000 */
[----:B------:R-:W-:Y:S01]  /*0d40*/  FFMA R22, R23, R28, R22 ;  /* 0x0000001c17167223 */ /* 0x000fe20000000016 */
[----:B------:R-:W-:-:S02]  /*0d50*/  SHF.L.U32 R24, R21, 0x10, RZ ;  /* 0x0000001015187819 */ /* 0x000fc400000006ff */
[----:B------:R-:W-:Y:S01]  /*0d60*/  PRMT R23, R8, 0x7632, R23 ;  /* 0x0000763208177816 */ /* 0x000fe20000000017 */
[----:B------:R-:W-:Y:S01]  /*0d70*/  FFMA R19, R26, R25, R19 ;  /* 0x000000191a137223 */ /* 0x000fe20000000013 */
[----:B------:R-:W-:Y:S01]  /*0d80*/  SEL R9, R9, RZ, !P3 ;  /* 0x000000ff09097207 */ /* 0x000fe20005800000 */
[----:B------:R-:W-:Y:S01]  /*0d90*/  FMUL R24, R43, R24 ;  /* 0x000000182b187220 */ /* 0x000fe20000400000 */
[----:B------:R-:W-:Y:S01]  /*0da0*/  SEL R33, R33, RZ, !P3 ;  /* 0x000000ff21217207 */ /* 0x000fe20005800000 */
[----:B------:R-:W-:Y:S01]  /*0db0*/  FADD R21, R29, 1 ;  /* 0x3f8000001d157421 */ /* 0x000fe20000000000 */
[----:B------:R-:W-:Y:S02]  /*0dc0*/  SEL R12, R12, RZ, !P3 ;  /* 0x000000ff0c0c7207 */ /* 0x000fe40005800000 */
[----:B------:R-:W-:Y:S02]  /*0dd0*/  SEL R13, R13, RZ, !P3 ;  /* 0x000000ff0d0d7207 */ /* 0x000fe40005800000 */
[----:B------:R-:W-:Y:S01]  /*0de0*/  SHF.L.U32 R26, R23, 0x10, RZ ;  /* 0x00000010171a7819 */ /* 0x000fe200000006ff */
[----:B------:R-:W-:Y:S01]  /*0df0*/  FADD R52, R53, 1 ;  /* 0x3f80000035347421 */ /* 0x000fe20000000000 */
[----:B------:R-:W-:Y:S01]  /*0e00*/  SEL R14, R14, RZ, !P3 ;  /* 0x000000ff0e0e7207 */ /* 0x000fe20005800000 */
[----:B------:R-:W-:Y:S01]  /*0e10*/  FMUL R53, R43, R54 ;  /* 0x000000362b357220 */ /* 0x000fe20000400000 */
[----:B------:R-:W-:Y:S01]  /*0e20*/  SHF.L.U32 R28, R9, 0x10, RZ ;  /* 0x00000010091c7819 */ /* 0x000fe200000006ff */
[----:B------:R-:W-:Y:S01]  /*0e30*/  FFMA R21, R24, R21, R33 ;  /* 0x0000001518157223 */ /* 0x000fe20000000021 */
[----:B------:R-:W-:Y:S01]  /*0e40*/  FADD R24, R13, 1 ;  /* 0x3f8000000d187421 */ /* 0x000fe20000000000 */
[----:B------:R-:W-:Y:S01]  /*0e50*/  FADD R25, R12, 1 ;  /* 0x3f8000000c197421 */ /* 0x000fe20000000000 */
[----:B------:R-:W-:Y:S01]  /*0e60*/  FMUL R23, R7, R26 ;  /* 0x0000001a07177220 */ /* 0x000fe20000400000 */
[----:B------:R-:W-:Y:S01]  /*0e70*/  PRMT R12, R9, 0x7632, R12 ;  /* 0x00007632090c7816 */ /* 0x000fe2000000000c */
[----:B------:R-:W-:Y:S01]  /*0e80*/  FFMA R10, R53, R52, R10 ;  /* 0x00000034350a7223 */ /* 0x000fe2000000000a */
[----:B------:R-:W-:Y:S01]  /*0e90*/  FADD R14, R14, 1 ;  /* 0x3f8000000e0e7421 */ /* 0x000fe20000000000 */
[----:B------:R-:W-:Y:S01]  /*0ea0*/  FMUL R13, R7, R28 ;  /* 0x0000001c070d7220 */ /* 0x000fe20000400000 */
[----:B------:R-:W-:Y:S01]  /*0eb0*/  SEL R11, R11, RZ, !P3 ;  /* 0x000000ff0b0b7207 */ /* 0x000fe20005800000 */
[----:B------:R-:W-:Y:S01]  /*0ec0*/  FFMA R9, R23, R24, R20 ;  /* 0x0000001817097223 */ /* 0x000fe20000000014 */
[----:B------:R-:W-:-:S02]  /*0ed0*/  SEL R15, R15, RZ, !P3 ;  /* 0x000000ff0f0f7207 */ /* 0x000fc40005800000 */
[----:B------:R-:W-:Y:S01]  /*0ee0*/  SHF.L.U32 R20, R12, 0x10, RZ ;  /* 0x000000100c147819 */ /* 0x000fe200000006ff */
[----:B------:R-:W-:Y:S01]  /*0ef0*/  FFMA R10, R13, R14, R10 ;  /* 0x0000000e0d0a7223 */ /* 0x000fe2000000000a */
[----:B------:R-:W-:Y:S01]  /*0f00*/  PRMT R12, R51, 0x7632, R12 ;  /* 0x00007632330c7816 */ /* 0x000fe2000000000c */
[----:B------:R-:W-:Y:S01]  /*0f10*/  FADD R14, R15, 1 ;  /* 0x3f8000000f0e7421 */ /* 0x000fe20000000000 */
[----:B------:R-:W-:Y:S02]  /*0f20*/  SEL R27, R31, RZ, !P3 ;  /* 0x000000ff1f1b7207 */ /* 0x000fe40005800000 */
[----:B------:R-:W-:Y:S01]  /*0f30*/  PRMT R13, R11, 0x7632, R13 ;  /* 0x000076320b0d7816 */ /* 0x000fe2000000000d */
[----:B------:R-:W-:Y:S01]  /*0f40*/  FMUL R15, R7, R20 ;  /* 0x00000014070f7220 */ /* 0x000fe20000400000 */
[----:B------:R-:W-:Y:S02]  /*0f50*/  SHF.L.U32 R12, R12, 0x10, RZ ;  /* 0x000000100c0c7819 */ /* 0x000fe400000006ff */
[----:B------:R-:W-:-:S02]  /*0f60*/  SEL R36, R36, RZ, !P3 ;  /* 0x000000ff24247207 */ /* 0x000fc40005800000 */
[----:B------:R-:W-:Y:S01]  /*0f70*/  SHF.L.U32 R24, R51, 0x10, RZ ;  /* 0x0000001033187819 */ /* 0x000fe200000006ff */
[----:B------:R-:W-:Y:S01]  /*0f80*/  FMUL R18, R43, R30 ;  /* 0x0000001e2b127220 */ /* 0x000fe20000400000 */
[----:B------:R-:W-:Y:S01]  /*0f90*/  SEL R35, R35, RZ, !P3 ;  /* 0x000000ff23237207 */ /* 0x000fe20005800000 */
[----:B------:R-:W-:Y:S01]  /*0fa0*/  FADD R27, R27, 1 ;  /* 0x3f8000001b1b7421 */ /* 0x000fe20000000000 */
[----:B------:R-:W-:Y:S01]  /*0fb0*/  SEL R37, R37, RZ, !P3 ;  /* 0x000000ff25257207 */ /* 0x000fe20005800000 */
[----:B------:R-:W-:Y:S01]  /*0fc0*/  IMAD.U32 R20, R11, 0x10000, RZ ;  /* 0x000100000b147824 */ /* 0x000fe200078e00ff */
[----:B------:R-:W-:Y:S02]  /*0fd0*/  SEL R38, R38, RZ, !P3 ;  /* 0x000000ff26267207 */ /* 0x000fe40005800000 */
[----:B------:R-:W-:Y:S02]  /*0fe0*/  SEL R39, R39, RZ, !P3 ;  /* 0x000000ff27277207 */ /* 0x000fe40005800000 */
[----:B------:R-:W-:-:S02]  /*0ff0*/  SHF.L.U32 R8, R8, 0x10, RZ ;  /* 0x0000001008087819 */ /* 0x000fc400000006ff */
[----:B------:R-:W-:Y:S01]  /*1000*/  SHF.L.U32 R26, R13, 0x10, RZ ;  /* 0x000000100d1a7819 */ /* 0x000fe200000006ff */
[----:B------:R-:W-:Y:S01]  /*1010*/  FFMA R11, R15, R14, R16 ;  /* 0x0000000e0f0b7223 */ /* 0x000fe20000000010 */
[C---:B------:R-:W-:Y:S01]  /*1020*/  FMUL R16, R7.reuse, R12 ;  /* 0x0000000c07107220 */ /* 0x040fe20000400000 */
[C---:B------:R-:W-:Y:S01]  /*1030*/  FMUL R13, R7.reuse, R24 ;  /* 0x00000018070d7220 */ /* 0x040fe20000400000 */
[----:B------:R-:W-:Y:S01]  /*1040*/  FADD R12, R36, 1 ;  /* 0x3f800000240c7421 */ /* 0x000fe20000000000 */
[----:B------:R-:W-:Y:S01]  /*1050*/  FFMA R18, R18, R27, R35 ;  /* 0x0000001b12127223 */ /* 0x000fe20000000023 */
[C---:B------:R-:W-:Y:S01]  /*1060*/  FMUL R8, R7.reuse, R8 ;  /* 0x0000000807087220 */ /* 0x040fe20000400000 */
[C---:B------:R-:W-:Y:S01]  /*1070*/  FMUL R14, R7.reuse, R20 ;  /* 0x00000014070e7220 */ /* 0x040fe20000400000 */
[----:B------:R-:W-:Y:S01]  /*1080*/  FMUL R15, R7, R26 ;  /* 0x0000001a070f7220 */ /* 0x000fe20000400000 */
[----:B------:R-:W-:Y:S01]  /*1090*/  FADD R37, R37, 1 ;  /* 0x3f80000025257421 */ /* 0x000fe20000000000 */
[----:B------:R-:W-:Y:S01]  /*10a0*/  FADD R38, R38, 1 ;  /* 0x3f80000026267421 */ /* 0x000fe20000000000 */
[----:B------:R-:W-:Y:S01]  /*10b0*/  FADD R39, R39, 1 ;  /* 0x3f80000027277421 */ /* 0x000fe20000000000 */
[----:B------:R-:W-:Y:S01]  /*10c0*/  FFMA R12, R13, R12, R22 ;  /* 0x0000000c0d0c7223 */ /* 0x000fe20000000016 */
[----:B------:R-:W-:Y:S01]  /*10d0*/  FFMA R8, R8, R25, R17 ;  /* 0x0000001908087223 */ /* 0x000fe20000000011 */
[----:B------:R-:W-:Y:S01]  /*10e0*/  FFMA R13, R16, R37, R21 ;  /* 0x00000025100d7223 */ /* 0x000fe20000000015 */
[----:B------:R-:W-:Y:S01]  /*10f0*/  FFMA R14, R14, R38, R19 ;  /* 0x000000260e0e7223 */ /* 0x000fe20000000013 */
[----:B------:R-:W-:-:S02]  /*1100*/  FFMA R15, R15, R39, R18 ;  /* 0x000000270f0f7223 */ /* 0x000fc40000000012 */
[----:B------:R-:W-:Y:S04]  /*1110*/  STS.128 [R0], R8 ;  /* 0x0000000800007388 */ /* 0x000fe80000000c00 */
[----:B------:R-:W-:Y:S04]  /*1120*/  STS.128 [R0+0x10], R12 ;  /* 0x0000100c00007388 */ /* 0x000fe80000000c00 */
[----:B------:R-:W-:Y:S06]  /*1130*/  BAR.SYNC 0x0 ;  /* 0x0000000000007b1d */ /* 0x000fec0000000000 */
[----:B------:R-:W0:Y:S04]  /*1140*/  LDS.128 R16, [R50.X16] ;  /* 0x0000000032107984 */ /* 0x000e28000000cc00 */
[----:B------:R-:W1:Y:S01]  /*1150*/  LDS.128 R20, [R50.X16+0x1000] ;  /* 0x0010000032147984 */ /* 0x000e62000000cc00 */
[----:B------:R-:W-:Y:S01]  /*1160*/  LOP3.LUT R29, R48, UR4, RZ, 0xfc, !PT ;  /* 0x00000004301d7c12 */ /* 0x000fe2000f8efcff */
[----:B------:R-:W-:-:S03]  /*1170*/  FMUL R27, R8, R8 ;  /* 0x00000008081b7220 */ /* 0x000fc60000400000 */
[----:B------:R-:W-:Y:S01]  /*1180*/  ISETP.GE.U32.AND P4, PT, R29, 0x900, PT ;  /* 0x000009001d00780c */ /* 0x000fe20003f86070 */
[----:B------:R-:W-:Y:S01]  /*1190*/  IMAD R8, R44, 0x900, R29 ;  /* 0x000009002c087824 */ /* 0x000fe200078e021d */
[----:B------:R-:W-:Y:S01]  /*11a0*/  FMUL R26, R9, R9 ;  /* 0x00000009091a7220 */ /* 0x000fe20000400000 */
[----:B------:R-:W-:Y:S02]  /*11b0*/  LOP3.LUT R31, R46, UR4, RZ, 0xfc, !PT ;  /* 0x000000042e1f7c12 */ /* 0x000fe4000f8efcff */
[----:B------:R-:W-:Y:S01]  /*11c0*/  IMAD.WIDE R8, R8, R45, c[0x0][0x160] ;  /* 0x0000580008087625 */ /* 0x000fe200078e022d */
[----:B------:R-:W-:Y:S01]  /*11d0*/  FMUL R25, R10, R10 ;  /* 0x0000000a0a197220 */ /* 0x000fe20000400000 */
[----:B------:R-:W-:Y:S02]  /*11e0*/  ISETP.GE.U32.AND P5, PT, R31, 0x900, PT ;  /* 0x000009001f00780c */ /* 0x000fe40003fa6070 */
[----:B------:R-:W-:Y:S01]  /*11f0*/  IMAD R10, R44, 0x900, R31 ;  /* 0x000009002c0a7824 */ /* 0x000fe200078e021f */
[----:B------:R-:W-:Y:S01]  /*1200*/  FMUL R24, R11, R11 ;  /* 0x0000000b0b187220 */ /* 0x000fe20000400000 */
[----:B------:R-:W-:Y:S01]  /*1210*/  FSEL R25, R25, -RZ, !P3 ;  /* 0x800000ff19197208 */ /* 0x000fe20005800000 */
[----:B------:R-:W-:Y:S01]  /*1220*/  FMUL R12, R12, R12 ;  /* 0x0000000c0c0c7220 */ /* 0x000fe20000400000 */
[----:B------:R-:W-:Y:S01]  /*1230*/  FMUL R13, R13, R13 ;  /* 0x0000000d0d0d7220 */ /* 0x000fe20000400000 */
[----:B------:R-:W-:Y:S01]  /*1240*/  FMUL R14, R14, R14 ;  /* 0x0000000e0e0e7220 */ /* 0x000fe20000400000 */
[----:B------:R-:W-:Y:S01]  /*1250*/  FMUL R15, R15, R15 ;  /* 0x0000000f0f0f7220 */ /* 0x000fe20000400000 */
[----:B------:R-:W-:Y:S01]  /*1260*/  IMAD.WIDE R10, R10, R45, c[0x0][0x160] ;  /* 0x000058000a0a7625 */ /* 0x000fe200078e022d */
[----:B------:R-:W-:Y:S01]  /*1270*/  FADD R40, R25, R40 ;  /* 0x0000002819287221 */ /* 0x000fe20000000000 */
[----:B------:R-:W-:-:S02]  /*1280*/  FSEL R27, R27, -RZ, !P3 ;  /* 0x800000ff1b1b7208 */ /* 0x000fc40005800000 */
[----:B------:R-:W-:Y:S01]  /*1290*/  FSEL R26, R26, -RZ, !P3 ;  /* 0x800000ff1a1a7208 */ /* 0x000fe20005800000 */
[----:B0-----:R0:W-:Y:S01]  /*12a0*/  @!P4 STG.E.128 [R8.64], R16 ;  /* 0x000000100800c986 */ /* 0x0011e2000c101d06 */
[----:B------:R-:W-:Y:S02]  /*12b0*/  PLOP3.LUT P4, PT, PT, PT, UP0, 0x80, 0x0 ;  /* 0x000000000000781c */ /* 0x000fe40003f8f008 */
[----:B------:R-:W-:Y:S02]  /*12c0*/  FSEL R25, R24, -RZ, !P3 ;  /* 0x800000ff18197208 */ /* 0x000fe40005800000 */
[----:B------:R-:W-:Y:S02]  /*12d0*/  FSEL R12, R12, -RZ, !P3 ;  /* 0x800000ff0c0c7208 */ /* 0x000fe40005800000 */
[----:B------:R-:W-:Y:S02]  /*12e0*/  FSEL R13, R13, -RZ, !P3 ;  /* 0x800000ff0d0d7208 */ /* 0x000fe40005800000 */
[----:B------:R-:W-:-:S02]  /*12f0*/  FSEL R14, R14, -RZ, !P3 ;  /* 0x800000ff0e0e7208 */ /* 0x000fc40005800000 */
[----:B------:R-:W-:Y:S01]  /*1300*/  FSEL R15, R15, -RZ, !P3 ;  /* 0x800000ff0f0f7208 */ /* 0x000fe20005800000 */
[----:B-1----:R0:W-:Y:S01]  /*1310*/  @!P5 STG.E.128 [R10.64], R20 ;  /* 0x000000140a00d986 */ /* 0x0021e2000c101d06 */
[----:B------:R-:W-:Y:S02]  /*1320*/  UPLOP3.LUT UP0, UPT, UPT, UPT, UPT, 0x40, 0x0 ;  /* 0x000000000000789c */ /* 0x000fe40003f0e870 */
[----:B------:R-:W-:Y:S01]  /*1330*/  UMOV UR4, 0x800 ;  /* 0x0000080000047882 */ /* 0x000fe20000000000 */
[----:B------:R-:W-:Y:S01]  /*1340*/  FADD R42, R27, R42 ;  /* 0x0000002a1b2a7221 */ /* 0x000fe20000000000 */
[----:B------:R-:W-:Y:S01]  /*1350*/  FADD R41, R26, R41 ;  /* 0x000000291a297221 */ /* 0x000fe20000000000 */
[----:B------:R-:W-:Y:S01]  /*1360*/  FADD R6, R25, R6 ;  /* 0x0000000619067221 */ /* 0x000fe20000000000 */
[----:B------:R-:W-:Y:S01]  /*1370*/  FADD R5, R12, R5 ;  /* 0x000000050c057221 */ /* 0x000fe20000000000 */
[----:B------:R-:W-:Y:S01]  /*1380*/  FADD R4, R13, R4 ;  /* 0x000000040d047221 */ /* 0x000fe20000000000 */
[----:B------:R-:W-:Y:S01]  /*1390*/  FADD R3, R14, R3 ;  /* 0x000000030e037221 */ /* 0x000fe20000000000 */
[----:B------:R-:W-:Y:S01]  /*13a0*/  FADD R2, R15, R2 ;  /* 0x000000020f027221 */ /* 0x000fe20000000000 */
[----:B------:R-:W-:Y:S05]  /*13b0*/  @P4 BRA `(.L_x_0) ;  /* 0xfffff3f000004947 */ /* 0x000fea000383ffff */
[----:B------:R-:W-:Y:S01]  /*13c0*/  FADD R41, R42, R41 ;  /* 0x000000292a297221 */ /* 0x000fe20000000000 */
[----:B------:R-:W-:Y:S06]  /*13d0*/  BAR.SYNC 0x0 ;  /* 0x0000000000007b1d */ /* 0x000fec0000000000 */
[----:B------:R-:W-:Y:S01]  /*13e0*/  FADD R41, R40, R41 ;  /* 0x0000002928297221 */ /* 0x000fe20000000000 */
[----:B------:R-:W-:-:S02]  /*13f0*/  UPLOP3.LUT UP0, UPT, UPT, UPT, UPT, 0x80, 0x0 ;  /* 0x000000000000789c */ /* 0x000fc40003f0f070 */
[----:B------:R-:W-:Y:S01]  /*1400*/  UMOV UR4, URZ ;  /* 0x0000003f00047c82 */ /* 0x000fe20008000000 */
[----:B------:R-:W-:-:S04]  /*1410*/  FADD R6, R6, R41 ;  /* 0x0000002906067221 */ /* 0x000fc80000000000 */
[----:B------:R-:W-:Y:S02]  /*1420*/  FADD R5, R5, R6 ;  /* 0x0000000605057221 */ /* 0x000fe40000000000 */
[----:B------:R-:W1:Y:S02]  /*1430*/  S2R R6, SR_TID.X ;  /* 0x0000000000067919 */ /* 0x000e640000002100 */
[----:B------:R-:W-:-:S04]  /*1440*/  FADD R4, R4, R5 ;  /* 0x0000000504047221 */ /* 0x000fc80000000000 */
[----:B------:R-:W-:-:S04]  /*1450*/  FADD R3, R3, R4 ;  /* 0x0000000403037221 */ /* 0x000fc80000000000 */
[----:B------:R-:W-:-:S05]  /*1460*/  FADD R3, R2, R3 ;  /* 0x0000000302037221 */ /* 0x000fca0000000000 */
[----:B------:R-:W2:Y:S01]  /*1470*/  SHFL.BFLY PT, R0, R3, 0x10, 0x1f ;  /* 0x0e001f0003007f89 */ /* 0x000ea200000e0000 */
[----:B01----:R-:W-:-:S04]  /*1480*/  SHF.R.U32.HI R9, RZ, 0x3, R6 ;  /* 0x00000003ff097819 */ /* 0x003fc80000011606 */
[----:B------:R-:W-:Y:S01]  /*1490*/  LOP3.LUT R9, R9, 0x1c, RZ, 0xc0, !PT ;  /* 0x0000001c09097812 */ /* 0x000fe200078ec0ff */
[----:B--2---:R-:W-:-:S05]  /*14a0*/  FADD R0, R3, R0 ;  /* 0x0000000003007221 */ /* 0x004fca0000000000 */
[----:B------:R-:W0:Y:S02]  /*14b0*/  SHFL.BFLY PT, R5, R0, 0x8, 0x1f ;  /* 0x0d001f0000057f89 */ /* 0x000e2400000e0000 */
[----:B0-----:R-:W-:-:S05]  /*14c0*/  FADD R5, R0, R5 ;  /* 0x0000000500057221 */ /* 0x001fca0000000000 */
[----:B------:R-:W0:Y:S02]  /*14d0*/  SHFL.BFLY PT, R2, R5, 0x4, 0x1f ;  /* 0x0c801f0005027f89 */ /* 0x000e2400000e0000 */
[----:B0-----:R-:W-:-:S05]  /*14e0*/  FADD R2, R5, R2 ;  /* 0x0000000205027221 */ /* 0x001fca0000000000 */
[----:B------:R-:W0:Y:S02]  /*14f0*/  SHFL.BFLY PT, R7, R2, 0x2, 0x1f ;  /* 0x0c401f0002077f89 */ /* 0x000e2400000e0000 */
[----:B0-----:R-:W-:-:S05]  /*1500*/  FADD R7, R2, R7 ;  /* 0x0000000702077221 */ /* 0x001fca0000000000 */
[----:B------:R-:W0:Y:S02]  /*1510*/  SHFL.BFLY PT, R4, R7, 0x1, 0x1f ;  /* 0x0c201f0007047f89 */ /* 0x000e2400000e0000 */
[----:B0-----:R-:W-:Y:S01]  /*1520*/  FADD R4, R7, R4 ;  /* 0x0000000407047221 */ /* 0x001fe20000000000 */
[----:B------:R-:W-:-:S04]  /*1530*/  MOV R7, 0x39e38e39 ;  /* 0x39e38e3900077802 */ /* 0x000fc80000000f00 */
        /* <DEDUP_REMOVED lines=8> */
[----:B0-----:R-:W-:-:S05]  /*15c0*/  FADD R5, R2, R5 ;  /* 0x0000000502057221 */ /* 0x001fca0000000000 */
[----:B------:R-:W-:Y:S04]  /*15d0*/  @P0 STS [R6.X4], R5 ;  /* 0x0000000506000388 */ /* 0x000fe80000004800 */
[----:B------:R-:W-:Y:S06]  /*15e0*/  BAR.SYNC 0x0 ;  /* 0x0000000000007b1d */ /* 0x000fec0000000000 */
[----:B------:R-:W0:Y:S02]  /*15f0*/  LDS R0, [RZ] ;  /* 0x00000000ff007984 */ /* 0x000e240000000800 */
[----:B0-----:R-:W-:-:S06]  /*1600*/  FFMA R0, R0, R7, 9.9999997473787516356e-06 ;  /* 0x3727c5ac00007423 */ /* 0x001fcc0000000007 */
[----:B------:R-:W0:Y:S02]  /*1610*/  MUFU.RSQ R0, R0 ;  /* 0x0000000000007308 */ /* 0x000e240000001400 */
.L_x_1:
[C---:B------:R-:W-:Y:S01]  /*1620*/  LOP3.LUT R25, R49.reuse, UR4, RZ, 0xfc, !PT ;  /* 0x0000000431197c12 */ /* 0x040fe2000f8efcff */
[----:B0-----:R-:W-:Y:S01]  /*1630*/  CS2R R6, SRZ ;  /* 0x0000000000067805 */ /* 0x001fe2000001ff00 */
[----:B------:R-:W-:Y:S01]  /*1640*/  IADD3 R2, P0, R49, UR4, RZ ;  /* 0x0000000431027c10 */ /* 0x000fe2000ff1e0ff */
[----:B------:R-:W-:Y:S01]  /*1650*/  CS2R R8, SRZ ;  /* 0x0000000000087805 */ /* 0x000fe2000001ff00 */
[----:B------:R-:W-:Y:S01]  /*1660*/  LOP3.LUT R3, R47, UR4, RZ, 0xfc, !PT ;  /* 0x000000042f037c12 */ /* 0x000fe2000f8efcff */
[----:B------:R-:W-:Y:S01]  /*1670*/  CS2R R10, SRZ ;  /* 0x00000000000a7805 */ /* 0x000fe2000001ff00 */
[----:B------:R-:W-:Y:S02]  /*1680*/  ISETP.GE.U32.AND P1, PT, R25, 0x900, PT ;  /* 0x000009001900780c */ /* 0x000fe40003f26070 */
[----:B------:R-:W-:Y:S01]  /*1690*/  IADD3.X R5, RZ, RZ, RZ, P0, !PT ;  /* 0x000000ffff057210 */ /* 0x000fe200007fe4ff */
[----:B------:R-:W-:Y:S01]  /*16a0*/  IMAD R3, R44, 0x900, R3 ;  /* 0x000009002c037824 */ /* 0x000fe200078e0203 */
[----:B------:R-:W-:-:S02]  /*16b0*/  LEA R20, P0, R2, c[0x0][0x190], 0x2 ;  /* 0x0000640002147a11 */ /* 0x000fc400078010ff */
[----:B------:R-:W-:Y:S02]  /*16c0*/  MOV R26, 0x4 ;  /* 0x00000004001a7802 */ /* 0x000fe40000000f00 */
[----:B------:R-:W-:Y:S02]  /*16d0*/  LEA.HI.X R21, R2, c[0x0][0x194], R5, 0x2, P0 ;  /* 0x0000650002157a11 */ /* 0x000fe400000f1405 */
[----:B------:R-:W-:Y:S01]  /*16e0*/  CS2R R4, SRZ ;  /* 0x0000000000047805 */ /* 0x000fe2000001ff00 */
[-C--:B------:R-:W-:Y:S02]  /*16f0*/  IMAD.WIDE R22, R3, R26.reuse, c[0x0][0x160] ;  /* 0x0000580003167625 */ /* 0x080fe400078e021a */
[----:B------:R1:W2:Y:S02]  /*1700*/  @!P1 LDG.E.EL.128 R8, [R20.64+0x10] ;  /* 0x0000100614089981 */ /* 0x0002a4000c2e1d00 */
[----:B------:R-:W-:Y:S02]  /*1710*/  IMAD R2, R44, 0x900, R25 ;  /* 0x000009002c027824 */ /* 0x000fe400078e0219 */
[----:B------:R-:W3:Y:S01]  /*1720*/  @!P1 LDG.E.EF.128 R4, [R22.64] ;  /* 0x0000000616049981 */ /* 0x000ee2000c0e1d00 */
[----:B------:R-:W-:Y:S01]  /*1730*/  CS2R R16, SRZ ;  /* 0x0000000000107805 */ /* 0x000fe2000001ff00 */
[----:B------:R-:W-:Y:S01]  /*1740*/  CS2R R12, SRZ ;  /* 0x00000000000c7805 */ /* 0x000fe2000001ff00 */
[----:B------:R-:W-:Y:S01]  /*1750*/  CS2R R14, SRZ ;  /* 0x00000000000e7805 */ /* 0x000fe2000001ff00 */
[----:B------:R-:W-:Y:S01]  /*1760*/  CS2R R18, SRZ ;  /* 0x0000000000127805 */ /* 0x000fe2000001ff00 */
[----:B------:R-:W-:-:S04]  /*1770*/  IMAD.WIDE.U32 R24, R25, R26, c[0x0][0x190] ;  /* 0x0000640019187625 */ /* 0x000fc800078e001a */
[----:B-1----:R-:W-:Y:S01]  /*1780*/  IMAD.WIDE R20, R2, R26, c[0x0][0x160] ;  /* 0x0000580002147625 */ /* 0x002fe200078e021a */
[----:B------:R-:W4:Y:S04]  /*1790*/  @!P1 LDG.E.EL.128 R12, [R24.64] ;  /* 0x00000006180c9981 */ /* 0x000f28000c2e1d00 */
[----:B------:R1:W5:Y:S01]  /*17a0*/  @!P1 LDG.E.EF.128 R16, [R20.64] ;  /* 0x0000000614109981 */ /* 0x000362000c0e1d00 */
[----:B------:R-:W-:Y:S01]  /*17b0*/  PLOP3.LUT P0, PT, PT, PT, UP0, 0x80, 0x0 ;  /* 0x000000000000781c */ /* 0x000fe20003f0f008 */
[----:B------:R-:W-:Y:S02]  /*17c0*/  UPLOP3.LUT UP0, UPT, UPT, UPT, UPT, 0x40, 0x0 ;  /* 0x000000000000789c */ /* 0x000fe40003f0e870 */
[----:B------:R-:W-:Y:S01]  /*17d0*/  UMOV UR4, 0x800 ;  /* 0x0000080000047882 */ /* 0x000fe20000000000 */
[----:B--2---:R-:W-:-:S02]  /*17e0*/  SEL R8, R8, RZ, !P1 ;  /* 0x000000ff08087207 */ /* 0x004fc40004800000 */
[----:B------:R-:W-:Y:S02]  /*17f0*/  SEL R9, R9, RZ, !P1 ;  /* 0x000000ff09097207 */ /* 0x000fe40004800000 */
[----:B---3--:R-:W-:Y:S02]  /*1800*/  SEL R3, R4, RZ, !P1 ;  /* 0x000000ff04037207 */ /* 0x008fe40004800000 */
[----:B------:R-:W-:Y:S02]  /*1810*/  SEL R5, R5, RZ, !P1 ;  /* 0x000000ff05057207 */ /* 0x000fe40004800000 */
[----:B------:R-:W-:Y:S02]  /*1820*/  SEL R23, R6, RZ, !P1 ;  /* 0x000000ff06177207 */ /* 0x000fe40004800000 */
[----:B------:R-:W-:Y:S01]  /*1830*/  SEL R10, R10, RZ, !P1 ;  /* 0x000000ff0a0a7207 */ /* 0x000fe20004800000 */
[C---:B0-----:R-:W-:Y:S01]  /*1840*/  FMUL R3, R0.reuse, R3 ;  /* 0x0000000300037220 */ /* 0x041fe20000400000 */
[----:B------:R-:W-:Y:S01]  /*1850*/  FMUL R4, R0, R5 ;  /* 0x0000000500047220 */ /* 0x000fe20000400000 */
[----:B------:R-:W-:Y:S01]  /*1860*/  FADD R8, R8, 1 ;  /* 0x3f80000008087421 */ /* 0x000fe20000000000 */
[----:B------:R-:W-:Y:S01]  /*1870*/  SEL R7, R7, RZ, !P1 ;  /* 0x000000ff07077207 */ /* 0x000fe20004800000 */
[----:B------:R-:W-:Y:S01]  /*1880*/  FMUL R5, R0, R23 ;  /* 0x0000001700057220 */ /* 0x000fe20000400000 */
[----:B------:R-:W-:Y:S01]  /*1890*/  SEL R11, R11, RZ, !P1 ;  /* 0x000000ff0b0b7207 */ /* 0x000fe20004800000 */
[----:B------:R-:W-:Y:S01]  /*18a0*/  FADD R9, R9, 1 ;  /* 0x3f80000009097421 */ /* 0x000fe20000000000 */
[----:B------:R-:W-:Y:S01]  /*18b0*/  FADD R10, R10, 1 ;  /* 0x3f8000000a0a7421 */ /* 0x000fe20000000000 */
[----:B-1----:R-:W-:Y:S01]  /*18c0*/  FMUL R20, R3, R8 ;  /* 0x0000000803147220 */ /* 0x002fe20000400000 */
[----:B----4-:R-:W-:Y:S01]  /*18d0*/  SEL R8, R12, RZ, !P1 ;  /* 0x000000ff0c087207 */ /* 0x010fe20004800000 */
[----:B------:R-:W-:Y:S01]  /*18e0*/  FMUL R21, R4, R9 ;  /* 0x0000000904157220 */ /* 0x000fe20000400000 */
[----:B------:R-:W-:Y:S01]  /*18f0*/  FMUL R22, R5, R10 ;  /* 0x0000000a05167220 */ /* 0x000fe20000400000 */
[----:B-----5:R-:W-:Y:S01]  /*1900*/  SEL R3, R16, RZ, !P1 ;  /* 0x000000ff10037207 */ /* 0x020fe20004800000 */
[----:B------:R-:W-:Y:S01]  /*1910*/  FMUL R6, R0, R7 ;  /* 0x0000000700067220 */ /* 0x000fe20000400000 */
[----:B------:R-:W-:Y:S01]  /*1920*/  FADD R11, R11, 1 ;  /* 0x3f8000000b0b7421 */ /* 0x000fe20000000000 */
[----:B------:R-:W-:-:S02]  /*1930*/  SEL R10, R14, RZ, !P1 ;  /* 0x000000ff0e0a7207 */ /* 0x000fc40004800000 */
[----:B------:R-:W-:Y:S02]  /*1940*/  SEL R9, R15, RZ, !P1 ;  /* 0x000000ff0f097207 */ /* 0x000fe40004800000 */
[----:B------:R-:W-:Y:S02]  /*1950*/  SEL R5, R18, RZ, !P1 ;  /* 0x000000ff12057207 */ /* 0x000fe40004800000 */
[----:B------:R-:W-:Y:S02]  /*1960*/  SEL R19, R19, RZ, !P1 ;  /* 0x000000ff13137207 */ /* 0x000fe40004800000 */
[----:B------:R-:W-:Y:S02]  /*1970*/  SEL R7, R13, RZ, !P1 ;  /* 0x000000ff0d077207 */ /* 0x000fe40004800000 */
[----:B------:R-:W-:Y:S01]  /*1980*/  SEL R17, R17, RZ, !P1 ;  /* 0x000000ff11117207 */ /* 0x000fe20004800000 */
[----:B------:R-:W-:Y:S01]  /*1990*/  FMUL R11, R6, R11 ;  /* 0x0000000b060b7220 */ /* 0x000fe20000400000 */
[----:B------:R-:W-:Y:S01]  /*19a0*/  FADD R8, R8, 1 ;  /* 0x3f80000008087421 */ /* 0x000fe20000000000 */
[----:B------:R-:W-:Y:S01]  /*19b0*/  FMUL R3, R0, R3 ;  /* 0x0000000300037220 */ /* 0x000fe20000400000 */
[----:B------:R-:W-:Y:S01]  /*19c0*/  FADD R10, R10, 1 ;  /* 0x3f8000000a0a7421 */ /* 0x000fe20000000000 */
[----:B------:R-:W-:Y:S01]  /*19d0*/  FADD R9, R9, 1 ;  /* 0x3f80000009097421 */ /* 0x000fe20000000000 */
[C---:B------:R-:W-:Y:S01]  /*19e0*/  FMUL R5, R0.reuse, R5 ;  /* 0x0000000500057220 */ /* 0x040fe20000400000 */
[C---:B------:R-:W-:Y:S01]  /*19f0*/  FMUL R6, R0.reuse, R19 ;  /* 0x0000001300067220 */ /* 0x040fe20000400000 */
[----:B------:R-:W-:Y:S01]  /*1a00*/  FADD R7, R7, 1 ;  /* 0x3f80000007077421 */ /* 0x000fe20000000000 */
[----:B------:R-:W-:Y:S01]  /*1a10*/  FMUL R4, R0, R17 ;  /* 0x0000001100047220 */ /* 0x000fe20000400000 */
[----:B------:R-:W-:Y:S01]  /*1a20*/  FMUL R3, R3, R8 ;  /* 0x0000000803037220 */ /* 0x000fe20000400000 */
[----:B------:R-:W-:Y:S01]  /*1a30*/  FMUL R5, R5, R10 ;  /* 0x0000000a05057220 */ /* 0x000fe20000400000 */
[----:B------:R-:W-:Y:S01]  /*1a40*/  FMUL R8, R6, R9 ;  /* 0x0000000906087220 */ /* 0x000fe20000400000 */
[----:B------:R-:W-:Y:S01]  /*1a50*/  FMUL R4, R4, R7 ;  /* 0x0000000704047220 */ /* 0x000fe20000400000 */
[----:B------:R-:W-:-:S02]  /*1a60*/  MOV R13, 0x2 ;  /* 0x00000002000d7802 */ /* 0x000fc40000000f00 */
[----:B------:R-:W-:Y:S02]  /*1a70*/  F2FP.BF16.F32.PACK_AB R6, R21, R20 ;  /* 0x000000141506723e */ /* 0x000fe400000010ff */
[----:B------:R-:W-:Y:S01]  /*1a80*/  F2FP.BF16.F32.PACK_AB R5, R8, R5 ;  /* 0x000000050805723e */ /* 0x000fe200000010ff */
[----:B------:R-:W-:Y:S01]  /*1a90*/  IMAD.WIDE R8, R2, R13, c[0x0][0x198] ;  /* 0x0000660002087625 */ /* 0x000fe200078e020d */
[----:B------:R-:W-:Y:S02]  /*1aa0*/  F2FP.BF16.F32.PACK_AB R7, R11, R22 ;  /* 0x000000160b07723e */ /* 0x000fe400000010ff */
[----:B------:R-:W-:Y:S01]  /*1ab0*/  F2FP.BF16.F32.PACK_AB R4, R4, R3 ;  /* 0x000000030404723e */ /* 0x000fe200000010ff */
[----:B------:R-:W-:-:S04]  /*1ac0*/  IMAD.WIDE R2, R2, R13, c[0x0][0x1a0] ;  /* 0x0000680002027625 */ /* 0x000fc800078e020d */
[----:B------:R0:W-:Y:S04]  /*1ad0*/  @!P1 STG.E.128 [R8.64], R4 ;  /* 0x0000000408009986 */ /* 0x0001e8000c101d06 */
[----:B------:R0:W-:Y:S01]  /*1ae0*/  @!P1 STG.E.128 [R2.64], R4 ;  /* 0x0000000402009986 */ /* 0x0001e2000c101d06 */
[----:B------:R-:W-:Y:S05]  /*1af0*/  @P0 BRA `(.L_x_1) ;  /* 0xfffffb2000000947 */ /* 0x000fea000383ffff */
[----:B------:R-:W-:Y:S05]  /*1b00*/  EXIT ;  /* 0x000000000000794d */ /* 0x000fea0003800000 */
.L_x_2:
[----:B------:R-:W-:-:S00]  /*1b10*/  BRA `(.L_x_2) ;  /* 0xfffffff000007947 */ /* 0x000fc0000383ffff */
[----:B------:R-:W-:-:S00]  /*1b20*/  NOP ;  /* 0x0000000000007918 */ /* 0x000fc00000000000 */
        /* <DEDUP_REMOVED lines=13> */
.L_x_3:


//--------------------- .nv.global.init           --------------------------
	.section	.nv.global.init,"aw",@progbits
.nv.global.init:
	.type		_$_str,@object
	.size		_$_str,(.L_0 - _$_str)
_$_str:
        /*0000*/ 	.byte	0x5f, 0x5f, 0x43, 0x55, 0x44, 0x41, 0x5f, 0x46, 0x54, 0x5a, 0x00
.L_0:


//--------------------- .nv.shared.triton__0d1d2d3d4d5d6d7d8d9de10de --------------------------
	.section	.nv.shared.triton__0d1d2d3d4d5d6d7d8d9de10de,"aw",@nobits
	.align	16
